//
// Generated by NVIDIA NVVM Compiler
//
// Compiler Build ID: CL-36424714
// Cuda compilation tools, release 13.0, V13.0.88
// Based on NVVM 20.0.0
//

.version 9.0
.target sm_100
.address_size 64

	// .globl	_Z10linkedListP4Node
.extern .func  (.param .b32 func_retval0) vprintf
(
	.param .b64 vprintf_param_0,
	.param .b64 vprintf_param_1
)
;
.global .align 1 .b8 $str[4] = {37, 100, 32};

.visible .entry _Z10linkedListP4Node(
	.param .u64 .ptr .align 1 _Z10linkedListP4Node_param_0
)
{
	.local .align 8 .b8 	__local_depot0[8];
	.reg .b64 	%SP;
	.reg .b64 	%SPL;
	.reg .pred 	%p<7>;
	.reg .b32 	%r<10>;
	.reg .b64 	%rd<13>;

	mov.u64 	%SPL, __local_depot0;
	cvta.local.u64 	%SP, %SPL;
	ld.param.u64 	%rd12, [_Z10linkedListP4Node_param_0];
	cvta.to.global.u64 	%rd6, %rd12;
	mov.u32 	%r1, %tid.x;
	ld.global.u64 	%rd11, [%rd6+8];
	setp.eq.s64 	%p1, %rd11, 0;
	setp.eq.s32 	%p2, %r1, 0;
	or.pred  	%p3, %p1, %p2;
	@%p3 bra 	$L__BB0_3;
	mov.b32 	%r9, 0;
$L__BB0_2:
	mov.u64 	%rd12, %rd11;
	add.s32 	%r9, %r9, 1;
	ld.u64 	%rd11, [%rd12+8];
	setp.ne.s64 	%p4, %rd11, 0;
	setp.lt.u32 	%p5, %r9, %r1;
	and.pred  	%p6, %p4, %p5;
	@%p6 bra 	$L__BB0_2;
$L__BB0_3:
	add.u64 	%rd7, %SP, 0;
	add.u64 	%rd8, %SPL, 0;
	ld.u32 	%r6, [%rd12];
	st.local.u32 	[%rd8], %r6;
	mov.u64 	%rd9, $str;
	cvta.global.u64 	%rd10, %rd9;
	{ // callseq 0, 0
	.param .b64 param0;
	st.param.b64 	[param0], %rd10;
	.param .b64 param1;
	st.param.b64 	[param1], %rd7;
	.param .b32 retval0;
	call.uni (retval0), 
	vprintf, 
	(
	param0, 
	param1
	);
	ld.param.b32 	%r7, [retval0];
	} // callseq 0
	ret;

}


// ===== COMPILED SASS (sm_100) =====

	.target	sm_100

	.elftype	@"ET_EXEC"


//--------------------- .note.nv.tkinfo           --------------------------
	.section	.note.nv.tkinfo,"",@"SHT_NOTE"
	.sectionflags	@"SHF_NOTE_NV_TKINFO"
	.tkinfo
        /*0018*/ 	.word	0x00000002
        /*0030*/ 	.string	""
        /*0030*/ 	.string	"ptxas"
        /*0030*/ 	.string	"Cuda compilation tools, release 13.0, V13.0.88"
        /*0030*/ 	.string	"Build cuda_13.0.r13.0/compiler.36424714_0"
        /*0030*/ 	.string	"-arch sm_100 -m 64 "



//--------------------- .note.nv.cuinfo           --------------------------
	.section	.note.nv.cuinfo,"",@"SHT_NOTE"
	.sectionflags	@"SHF_NOTE_NV_CUINFO"
        /*0018*/ 	.short	0x0002
        /*001a*/ 	.short	0x0064
        /*001c*/ 	.short	0x0082
	.zero		2


//--------------------- .nv.info                  --------------------------
	.section	.nv.info,"",@"SHT_CUDA_INFO"
	.align	4


	//----- nvinfo : EIATTR_REGCOUNT
	.align		4
        /*0000*/ 	.byte	0x04, 0x2f
        /*0002*/ 	.short	(.L_2 - .L_1)
	.align		4
.L_1:
        /*0004*/ 	.word	index@(_Z10linkedListP4Node)
        /*0008*/ 	.word	0x00000018


	//----- nvinfo : EIATTR_FRAME_SIZE
	.align		4
.L_2:
        /*000c*/ 	.byte	0x04, 0x11
        /*000e*/ 	.short	(.L_4 - .L_3)
	.align		4
.L_3:
        /*0010*/ 	.word	index@(_Z10linkedListP4Node)
        /*0014*/ 	.word	0x00000008


	//----- nvinfo : EIATTR_MIN_STACK_SIZE
	.align		4
.L_4:
        /*0018*/ 	.byte	0x04, 0x12
        /*001a*/ 	.short	(.L_6 - .L_5)
	.align		4
.L_5:
        /*001c*/ 	.word	index@(_Z10linkedListP4Node)
        /*0020*/ 	.word	0x00000008
.L_6:


//--------------------- .nv.compat                --------------------------
	.section	.nv.compat,"",@"SHT_CUDA_COMPAT_INFO"
	.align	4
        /*0000*/ 	.byte	0x02, 0x09, 0x00, 0x00, 0x02, 0x02, 0x01, 0x00, 0x02, 0x05, 0x05, 0x00, 0x03, 0x07, 0x01, 0x01
        /*0010*/ 	.byte	0x02, 0x03, 0x00, 0x00, 0x02, 0x06, 0x01, 0x00, 0x04, 0x0b, 0x08, 0x00, 0x09, 0x00, 0x00, 0x00
        /*0020*/ 	.byte	0x00, 0x00, 0x00, 0x00


//--------------------- .nv.info._Z10linkedListP4Node --------------------------
	.section	.nv.info._Z10linkedListP4Node,"",@"SHT_CUDA_INFO"
	.sectionflags	@""
	.align	4


	//----- nvinfo : EIATTR_CUDA_API_VERSION
	.align		4
        /*0000*/ 	.byte	0x04, 0x37
        /*0002*/ 	.short	(.L_8 - .L_7)
.L_7:
        /*0004*/ 	.word	0x00000082


	//----- nvinfo : EIATTR_KPARAM_INFO
	.align		4
.L_8:
        /*0008*/ 	.byte	0x04, 0x17
        /*000a*/ 	.short	(.L_10 - .L_9)
.L_9:
        /*000c*/ 	.word	0x00000000
        /*0010*/ 	.short	0x0000
        /*0012*/ 	.short	0x0000
        /*0014*/ 	.byte	0x00, 0xf5, 0x21, 0x00


	//----- nvinfo : EIATTR_SPARSE_MMA_MASK
	.align		4
.L_10:
        /*0018*/ 	.byte	0x03, 0x50
        /*001a*/ 	.short	0x0000


	//----- nvinfo : EIATTR_MAXREG_COUNT
	.align		4
        /*001c*/ 	.byte	0x03, 0x1b
        /*001e*/ 	.short	0x00ff


	//----- nvinfo : EIATTR_EXTERNS
	.align		4
        /*0020*/ 	.byte	0x04, 0x0f
        /*0022*/ 	.short	(.L_12 - .L_11)


	//   ....[0]....
	.align		4
.L_11:
        /*0024*/ 	.word	index@(vprintf)


	//----- nvinfo : EIATTR_MERCURY_ISA_VERSION
	.align		4
.L_12:
        /*0028*/ 	.byte	0x03, 0x5f
        /*002a*/ 	.short	0x0101


	//----- nvinfo : EIATTR_VRC_CTA_INIT_COUNT
	.align		4
        /*002c*/ 	.byte	0x02, 0x4a
	.zero		1
	.zero		1


	//----- nvinfo : EIATTR_SYSCALL_OFFSETS
	.align		4
        /*0030*/ 	.byte	0x04, 0x46
        /*0032*/ 	.short	(.L_14 - .L_13)


	//   ....[0]....
.L_13:
        /*0034*/ 	.word	0x00000210


	//----- nvinfo : EIATTR_EXIT_INSTR_OFFSETS
	.align		4
.L_14:
        /*0038*/ 	.byte	0x04, 0x1c
        /*003a*/ 	.short	(.L_16 - .L_15)


	//   ....[0]....
.L_15:
        /*003c*/ 	.word	0x00000220


	//----- nvinfo : EIATTR_CRS_STACK_SIZE
	.align		4
.L_16:
        /*0040*/ 	.byte	0x04, 0x1e
        /*0042*/ 	.short	(.L_18 - .L_17)
.L_17:
        /*0044*/ 	.word	0x00000000


	//----- nvinfo : EIATTR_CBANK_PARAM_SIZE
	.align		4
.L_18:
        /*0048*/ 	.byte	0x03, 0x19
        /*004a*/ 	.short	0x0008


	//----- nvinfo : EIATTR_PARAM_CBANK
	.align		4
        /*004c*/ 	.byte	0x04, 0x0a
        /*004e*/ 	.short	(.L_20 - .L_19)
	.align		4
.L_19:
        /*0050*/ 	.word	index@(.nv.constant0._Z10linkedListP4Node)
        /*0054*/ 	.short	0x0380
        /*0056*/ 	.short	0x0008


	//----- nvinfo : EIATTR_SW_WAR
	.align		4
.L_20:
        /*0058*/ 	.byte	0x04, 0x36
        /*005a*/ 	.short	(.L_22 - .L_21)
.L_21:
        /*005c*/ 	.word	0x00000008
.L_22:


//--------------------- .nv.callgraph             --------------------------
	.section	.nv.callgraph,"",@"SHT_CUDA_CALLGRAPH"
	.align	4
	.sectionentsize	8
	.align		4
        /*0000*/ 	.word	0x00000000
	.align		4
        /*0004*/ 	.word	0xffffffff
	.align		4
        /*0008*/ 	.word	index@(_Z10linkedListP4Node)
	.align		4
        /*000c*/ 	.word	index@(vprintf)
	.align		4
        /*0010*/ 	.word	0x00000000
	.align		4
        /*0014*/ 	.word	0xfffffffe
	.align		4
        /*0018*/ 	.word	0x00000000
	.align		4
        /*001c*/ 	.word	0xfffffffd
	.align		4
        /*0020*/ 	.word	0x00000000
	.align		4
        /*0024*/ 	.word	0xfffffffc


//--------------------- .nv.constant4             --------------------------
	.section	.nv.constant4,"a",@progbits
	.align	8
	.align		8
.nv.constant4:
        /*0000*/ 	.dword	vprintf
	.align		8
        /*0008*/ 	.dword	$str


//--------------------- .text._Z10linkedListP4Node --------------------------
	.section	.text._Z10linkedListP4Node,"ax",@progbits
	.align	128
        .global         _Z10linkedListP4Node
        .type           _Z10linkedListP4Node,@function
        .size           _Z10linkedListP4Node,(.L_x_5 - _Z10linkedListP4Node)
        .other          _Z10linkedListP4Node,@"STO_CUDA_ENTRY STV_DEFAULT"
_Z10linkedListP4Node:
.text._Z10linkedListP4Node:
[----:B------:R-:W0:Y:S08]  /*0000*/  LDC R1, c[0x0][0x37c] ;  /* 0x0000df00ff017b82 */ /* 0x000e300000000800 */
[----:B------:R-:W1:Y:S01]  /*0010*/  LDC.64 R2, c[0x0][0x380] ;  /* 0x0000e000ff027b82 */ /* 0x000e620000000a00 */
[----:B------:R-:W1:Y:S01]  /*0020*/  LDCU.64 UR4, c[0x0][0x358] ;  /* 0x00006b00ff0477ac */ /* 0x000e620008000a00 */
[----:B0-----:R-:W-:Y:S01]  /*0030*/  VIADD R1, R1, 0xfffffff8 ;  /* 0xfffffff801017836 */ /* 0x001fe20000000000 */
[----:B-1----:R-:W2:Y:S01]  /*0040*/  LDG.E.64 R8, desc[UR4][R2.64+0x8] ;  /* 0x0000080402087981 */ /* 0x002ea2000c1e1b00 */
[----:B------:R-:W0:Y:S01]  /*0050*/  LDCU UR6, c[0x0][0x2f8] ;  /* 0x00005f00ff0677ac */ /* 0x000e220008000800 */
[----:B------:R-:W-:Y:S01]  /*0060*/  BSSY.RECONVERGENT B0, `(.L_x_0) ;  /* 0x0000012000007945 */ /* 0x000fe20003800200 */
[----:B------:R-:W1:Y:S01]  /*0070*/  S2R R5, SR_TID.X ;  /* 0x0000000000057919 */ /* 0x000e620000002100 */
[----:B------:R-:W3:Y:S01]  /*0080*/  LDCU UR7, c[0x0][0x2fc] ;  /* 0x00005f80ff0777ac */ /* 0x000ee20008000800 */
[----:B-1----:R-:W-:-:S02]  /*0090*/  ISETP.NE.AND P0, PT, R5, RZ, PT ;  /* 0x000000ff0500720c */ /* 0x002fc40003f05270 */
[----:B--2---:R-:W-:-:S04]  /*00a0*/  ISETP.EQ.U32.AND P1, PT, R8, RZ, PT ;  /* 0x000000ff0800720c */ /* 0x004fc80003f22070 */
[----:B------:R-:W-:Y:S02]  /*00b0*/  ISETP.EQ.OR.EX P0, PT, R9, RZ, !P0, P1 ;  /* 0x000000ff0900720c */ /* 0x000fe40004702710 */
[----:B0-----:R-:W-:-:S05]  /*00c0*/  IADD3 R6, P1, PT, R1, UR6, RZ ;  /* 0x0000000601067c10 */ /* 0x001fca000ff3e0ff */
[----:B---3--:R-:W-:-:S06]  /*00d0*/  IMAD.X R7, RZ, RZ, UR7, P1 ;  /* 0x00000007ff077e24 */ /* 0x008fcc00088e06ff */
[----:B------:R-:W-:Y:S05]  /*00e0*/  @P0 BRA `(.L_x_1) ;  /* 0x0000000000240947 */ /* 0x000fea0003800000 */
[----:B------:R-:W-:-:S07]  /*00f0*/  IMAD.MOV.U32 R0, RZ, RZ, RZ ;  /* 0x000000ffff007224 */ /* 0x000fce00078e00ff */
.L_x_2:
[----:B------:R-:W-:Y:S02]  /*0100*/  IMAD.MOV.U32 R2, RZ, RZ, R8 ;  /* 0x000000ffff027224 */ /* 0x000fe400078e0008 */
[----:B------:R-:W-:-:S05]  /*0110*/  IMAD.MOV.U32 R3, RZ, RZ, R9 ;  /* 0x000000ffff037224 */ /* 0x000fca00078e0009 */
[----:B------:R-:W2:Y:S01]  /*0120*/  LD.E.64 R8, desc[UR4][R2.64+0x8] ;  /* 0x0000080402087980 */ /* 0x000ea2000c101b00 */
[----:B------:R-:W-:-:S05]  /*0130*/  VIADD R0, R0, 0x1 ;  /* 0x0000000100007836 */ /* 0x000fca0000000000 */
[----:B------:R-:W-:Y:S02]  /*0140*/  ISETP.LT.U32.AND P1, PT, R0, R5, PT ;  /* 0x000000050000720c */ /* 0x000fe40003f21070 */
[----:B--2---:R-:W-:-:S04]  /*0150*/  ISETP.NE.U32.AND P0, PT, R8, RZ, PT ;  /* 0x000000ff0800720c */ /* 0x004fc80003f05070 */
[----:B------:R-:W-:-:S13]  /*0160*/  ISETP.NE.AND.EX P0, PT, R9, RZ, PT, P0 ;  /* 0x000000ff0900720c */ /* 0x000fda0003f05300 */
[----:B------:R-:W-:Y:S05]  /*0170*/  @P0 BRA P1, `(.L_x_2) ;  /* 0xfffffffc00e00947 */ /* 0x000fea000083ffff */
.L_x_1:
[----:B------:R-:W-:Y:S05]  /*0180*/  BSYNC.RECONVERGENT B0 ;  /* 0x0000000000007941 */ /* 0x000fea0003800200 */
.L_x_0:
[----:B------:R-:W2:Y:S01]  /*0190*/  LD.E R2, desc[UR4][R2.64] ;  /* 0x0000000402027980 */ /* 0x000ea2000c101900 */
[----:B------:R-:W-:Y:S01]  /*01a0*/  MOV R0, 0x0 ;  /* 0x0000000000007802 */ /* 0x000fe20000000f00 */
[----:B------:R-:W0:Y:S03]  /*01b0*/  LDCU.64 UR4, c[0x4][0x8] ;  /* 0x01000100ff0477ac */ /* 0x000e260008000a00 */
[----:B------:R1:W3:Y:S01]  /*01c0*/  LDC.64 R8, c[0x4][R0] ;  /* 0x0100000000087b82 */ /* 0x0002e20000000a00 */
[----:B0-----:R-:W-:Y:S02]  /*01d0*/  IMAD.U32 R4, RZ, RZ, UR4 ;  /* 0x00000004ff047e24 */ /* 0x001fe4000f8e00ff */
[----:B------:R-:W-:Y:S01]  /*01e0*/  IMAD.U32 R5, RZ, RZ, UR5 ;  /* 0x00000005ff057e24 */ /* 0x000fe2000f8e00ff */
[----:B--23--:R1:W-:Y:S06]  /*01f0*/  STL [R1], R2 ;  /* 0x0000000201007387 */ /* 0x00c3ec0000100800 */
[----:B------:R-:W-:-:S07]  /*0200*/  LEPC R20, `(.L_x_3) ;  /* 0x000000001014794e */ /* 0x000fce0000000000 */
[----:B-1----:R-:W-:Y:S05]  /*0210*/  CALL.ABS.NOINC R8 ;  /* 0x0000000008007343 */ /* 0x002fea0003c00000 */
.L_x_3:
[----:B------:R-:W-:Y:S05]  /*0220*/  EXIT ;  /* 0x000000000000794d */ /* 0x000fea0003800000 */
.L_x_4:
[----:B------:R-:W-:-:S00]  /*0230*/  BRA `(.L_x_4) ;  /* 0xfffffffc00fc7947 */ /* 0x000fc0000383ffff */
[----:B------:R-:W-:-:S00]  /*0240*/  NOP ;  /* 0x0000000000007918 */ /* 0x000fc00000000000 */
        /* <DEDUP_REMOVED lines=11> */
.L_x_5:


//--------------------- .nv.global.init           --------------------------
	.section	.nv.global.init,"aw",@progbits
.nv.global.init:
	.type		$str,@object
	.size		$str,(.L_0 - $str)
$str:
        /*0000*/ 	.byte	0x25, 0x64, 0x20, 0x00
.L_0:


//--------------------- .nv.shared.reserved.0     --------------------------
	.section	.nv.shared.reserved.0,"aw",@nobits
	.weak		__nv_reservedSMEM_offset_0_alias
	.size		__nv_reservedSMEM_offset_0_alias, 0, 64
	.other		__nv_reservedSMEM_offset_0_alias,@"STO_CUDA_RESERVED_SHARED STV_DEFAULT"
__nv_reservedSMEM_offset_0_alias:
	.zero		0
	.zero		64


//--------------------- .nv.constant0._Z10linkedListP4Node --------------------------
	.section	.nv.constant0._Z10linkedListP4Node,"a",@progbits
	.sectionflags	@""
	.align	4
.nv.constant0._Z10linkedListP4Node:
	.zero		904


//--------------------- SYMBOLS --------------------------

	.type		.nv.reservedSmem.offset0,@object
	.size		.nv.reservedSmem.offset0,0x4
	.type		vprintf,@function
